//
// Generated by NVIDIA NVVM Compiler
//
// Compiler Build ID: CL-36424714
// Cuda compilation tools, release 13.0, V13.0.88
// Based on NVVM 20.0.0
//

.version 9.0
.target sm_100
.address_size 64

	// .globl	_Z10matrix_sumPiS_S_ii

.visible .entry _Z10matrix_sumPiS_S_ii(
	.param .u64 .ptr .align 1 _Z10matrix_sumPiS_S_ii_param_0,
	.param .u64 .ptr .align 1 _Z10matrix_sumPiS_S_ii_param_1,
	.param .u64 .ptr .align 1 _Z10matrix_sumPiS_S_ii_param_2,
	.param .u32 _Z10matrix_sumPiS_S_ii_param_3,
	.param .u32 _Z10matrix_sumPiS_S_ii_param_4
)
{
	.reg .pred 	%p<4>;
	.reg .b32 	%r<10>;
	.reg .b64 	%rd<11>;

	ld.param.u64 	%rd1, [_Z10matrix_sumPiS_S_ii_param_0];
	ld.param.u64 	%rd2, [_Z10matrix_sumPiS_S_ii_param_1];
	ld.param.u64 	%rd3, [_Z10matrix_sumPiS_S_ii_param_2];
	ld.param.u32 	%r2, [_Z10matrix_sumPiS_S_ii_param_3];
	ld.param.u32 	%r3, [_Z10matrix_sumPiS_S_ii_param_4];
	mov.u32 	%r4, %ntid.x;
	mov.u32 	%r5, %ctaid.x;
	mov.u32 	%r6, %tid.x;
	mad.lo.s32 	%r1, %r4, %r5, %r6;
	setp.ge.u32 	%p1, %r5, %r2;
	setp.ge.u32 	%p2, %r6, %r3;
	or.pred  	%p3, %p1, %p2;
	@%p3 bra 	$L__BB0_2;
	cvta.to.global.u64 	%rd4, %rd1;
	cvta.to.global.u64 	%rd5, %rd2;
	cvta.to.global.u64 	%rd6, %rd3;
	mul.wide.s32 	%rd7, %r1, 4;
	add.s64 	%rd8, %rd4, %rd7;
	ld.global.u32 	%r7, [%rd8];
	add.s64 	%rd9, %rd5, %rd7;
	ld.global.u32 	%r8, [%rd9];
	add.s32 	%r9, %r8, %r7;
	add.s64 	%rd10, %rd6, %rd7;
	st.global.u32 	[%rd10], %r9;
$L__BB0_2:
	ret;

}


// ===== COMPILED SASS (sm_100) =====

	.target	sm_100

	.elftype	@"ET_EXEC"


//--------------------- .note.nv.tkinfo           --------------------------
	.section	.note.nv.tkinfo,"",@"SHT_NOTE"
	.sectionflags	@"SHF_NOTE_NV_TKINFO"
	.tkinfo
        /*0018*/ 	.word	0x00000002
        /*0030*/ 	.string	""
        /*0030*/ 	.string	"ptxas"
        /*0030*/ 	.string	"Cuda compilation tools, release 13.0, V13.0.88"
        /*0030*/ 	.string	"Build cuda_13.0.r13.0/compiler.36424714_0"
        /*0030*/ 	.string	"-arch sm_100 -m 64 "



//--------------------- .note.nv.cuinfo           --------------------------
	.section	.note.nv.cuinfo,"",@"SHT_NOTE"
	.sectionflags	@"SHF_NOTE_NV_CUINFO"
        /*0018*/ 	.short	0x0002
        /*001a*/ 	.short	0x0064
        /*001c*/ 	.short	0x0082
	.zero		2


//--------------------- .nv.info                  --------------------------
	.section	.nv.info,"",@"SHT_CUDA_INFO"
	.align	4


	//----- nvinfo : EIATTR_REGCOUNT
	.align		4
        /*0000*/ 	.byte	0x04, 0x2f
        /*0002*/ 	.short	(.L_1 - .L_0)
	.align		4
.L_0:
        /*0004*/ 	.word	index@(_Z10matrix_sumPiS_S_ii)
        /*0008*/ 	.word	0x0000000c


	//----- nvinfo : EIATTR_FRAME_SIZE
	.align		4
.L_1:
        /*000c*/ 	.byte	0x04, 0x11
        /*000e*/ 	.short	(.L_3 - .L_2)
	.align		4
.L_2:
        /*0010*/ 	.word	index@(_Z10matrix_sumPiS_S_ii)
        /*0014*/ 	.word	0x00000000


	//----- nvinfo : EIATTR_MIN_STACK_SIZE
	.align		4
.L_3:
        /*0018*/ 	.byte	0x04, 0x12
        /*001a*/ 	.short	(.L_5 - .L_4)
	.align		4
.L_4:
        /*001c*/ 	.word	index@(_Z10matrix_sumPiS_S_ii)
        /*0020*/ 	.word	0x00000000
.L_5:


//--------------------- .nv.compat                --------------------------
	.section	.nv.compat,"",@"SHT_CUDA_COMPAT_INFO"
	.align	4
        /*0000*/ 	.byte	0x02, 0x09, 0x00, 0x00, 0x02, 0x02, 0x01, 0x00, 0x02, 0x05, 0x05, 0x00, 0x03, 0x07, 0x01, 0x01
        /*0010*/ 	.byte	0x02, 0x03, 0x00, 0x00, 0x02, 0x06, 0x01, 0x00, 0x04, 0x0b, 0x08, 0x00, 0x09, 0x00, 0x00, 0x00
        /*0020*/ 	.byte	0x00, 0x00, 0x00, 0x00


//--------------------- .nv.info._Z10matrix_sumPiS_S_ii --------------------------
	.section	.nv.info._Z10matrix_sumPiS_S_ii,"",@"SHT_CUDA_INFO"
	.sectionflags	@""
	.align	4


	//----- nvinfo : EIATTR_CUDA_API_VERSION
	.align		4
        /*0000*/ 	.byte	0x04, 0x37
        /*0002*/ 	.short	(.L_7 - .L_6)
.L_6:
        /*0004*/ 	.word	0x00000082


	//----- nvinfo : EIATTR_KPARAM_INFO
	.align		4
.L_7:
        /*0008*/ 	.byte	0x04, 0x17
        /*000a*/ 	.short	(.L_9 - .L_8)
.L_8:
        /*000c*/ 	.word	0x00000000
        /*0010*/ 	.short	0x0004
        /*0012*/ 	.short	0x001c
        /*0014*/ 	.byte	0x00, 0xf0, 0x11, 0x00


	//----- nvinfo : EIATTR_KPARAM_INFO
	.align		4
.L_9:
        /*0018*/ 	.byte	0x04, 0x17
        /*001a*/ 	.short	(.L_11 - .L_10)
.L_10:
        /*001c*/ 	.word	0x00000000
        /*0020*/ 	.short	0x0003
        /*0022*/ 	.short	0x0018
        /*0024*/ 	.byte	0x00, 0xf0, 0x11, 0x00


	//----- nvinfo : EIATTR_KPARAM_INFO
	.align		4
.L_11:
        /*0028*/ 	.byte	0x04, 0x17
        /*002a*/ 	.short	(.L_13 - .L_12)
.L_12:
        /*002c*/ 	.word	0x00000000
        /*0030*/ 	.short	0x0002
        /*0032*/ 	.short	0x0010
        /*0034*/ 	.byte	0x00, 0xf5, 0x21, 0x00


	//----- nvinfo : EIATTR_KPARAM_INFO
	.align		4
.L_13:
        /*0038*/ 	.byte	0x04, 0x17
        /*003a*/ 	.short	(.L_15 - .L_14)
.L_14:
        /*003c*/ 	.word	0x00000000
        /*0040*/ 	.short	0x0001
        /*0042*/ 	.short	0x0008
        /*0044*/ 	.byte	0x00, 0xf5, 0x21, 0x00


	//----- nvinfo : EIATTR_KPARAM_INFO
	.align		4
.L_15:
        /*0048*/ 	.byte	0x04, 0x17
        /*004a*/ 	.short	(.L_17 - .L_16)
.L_16:
        /*004c*/ 	.word	0x00000000
        /*0050*/ 	.short	0x0000
        /*0052*/ 	.short	0x0000
        /*0054*/ 	.byte	0x00, 0xf5, 0x21, 0x00


	//----- nvinfo : EIATTR_SPARSE_MMA_MASK
	.align		4
.L_17:
        /*0058*/ 	.byte	0x03, 0x50
        /*005a*/ 	.short	0x0000


	//----- nvinfo : EIATTR_MAXREG_COUNT
	.align		4
        /*005c*/ 	.byte	0x03, 0x1b
        /*005e*/ 	.short	0x00ff


	//----- nvinfo : EIATTR_MERCURY_ISA_VERSION
	.align		4
        /*0060*/ 	.byte	0x03, 0x5f
        /*0062*/ 	.short	0x0101


	//----- nvinfo : EIATTR_VRC_CTA_INIT_COUNT
	.align		4
        /*0064*/ 	.byte	0x02, 0x4a
	.zero		1
	.zero		1


	//----- nvinfo : EIATTR_EXIT_INSTR_OFFSETS
	.align		4
        /*0068*/ 	.byte	0x04, 0x1c
        /*006a*/ 	.short	(.L_19 - .L_18)


	//   ....[0]....
.L_18:
        /*006c*/ 	.word	0x00000080


	//   ....[1]....
        /*0070*/ 	.word	0x00000140


	//----- nvinfo : EIATTR_CBANK_PARAM_SIZE
	.align		4
.L_19:
        /*0074*/ 	.byte	0x03, 0x19
        /*0076*/ 	.short	0x0020


	//----- nvinfo : EIATTR_PARAM_CBANK
	.align		4
        /*0078*/ 	.byte	0x04, 0x0a
        /*007a*/ 	.short	(.L_21 - .L_20)
	.align		4
.L_20:
        /*007c*/ 	.word	index@(.nv.constant0._Z10matrix_sumPiS_S_ii)
        /*0080*/ 	.short	0x0380
        /*0082*/ 	.short	0x0020


	//----- nvinfo : EIATTR_SW_WAR
	.align		4
.L_21:
        /*0084*/ 	.byte	0x04, 0x36
        /*0086*/ 	.short	(.L_23 - .L_22)
.L_22:
        /*0088*/ 	.word	0x00000008
.L_23:


//--------------------- .nv.callgraph             --------------------------
	.section	.nv.callgraph,"",@"SHT_CUDA_CALLGRAPH"
	.align	4
	.sectionentsize	8
	.align		4
        /*0000*/ 	.word	0x00000000
	.align		4
        /*0004*/ 	.word	0xffffffff
	.align		4
        /*0008*/ 	.word	0x00000000
	.align		4
        /*000c*/ 	.word	0xfffffffe
	.align		4
        /*0010*/ 	.word	0x00000000
	.align		4
        /*0014*/ 	.word	0xfffffffd
	.align		4
        /*0018*/ 	.word	0x00000000
	.align		4
        /*001c*/ 	.word	0xfffffffc


//--------------------- .text._Z10matrix_sumPiS_S_ii --------------------------
	.section	.text._Z10matrix_sumPiS_S_ii,"ax",@progbits
	.align	128
        .global         _Z10matrix_sumPiS_S_ii
        .type           _Z10matrix_sumPiS_S_ii,@function
        .size           _Z10matrix_sumPiS_S_ii,(.L_x_1 - _Z10matrix_sumPiS_S_ii)
        .other          _Z10matrix_sumPiS_S_ii,@"STO_CUDA_ENTRY STV_DEFAULT"
_Z10matrix_sumPiS_S_ii:
.text._Z10matrix_sumPiS_S_ii:
[----:B------:R-:W-:Y:S01]  /*0000*/  LDC R1, c[0x0][0x37c] ;  /* 0x0000df00ff017b82 */ /* 0x000fe20000000800 */
[----:B------:R-:W0:Y:S01]  /*0010*/  S2R R0, SR_TID.X ;  /* 0x0000000000007919 */ /* 0x000e220000002100 */
[----:B------:R-:W0:Y:S01]  /*0020*/  LDCU.64 UR6, c[0x0][0x398] ;  /* 0x00007300ff0677ac */ /* 0x000e220008000a00 */
[----:B------:R-:W1:Y:S01]  /*0030*/  S2R R9, SR_CTAID.X ;  /* 0x0000000000097919 */ /* 0x000e620000002500 */
[----:B------:R-:W2:Y:S01]  /*0040*/  LDCU UR4, c[0x0][0x360] ;  /* 0x00006c00ff0477ac */ /* 0x000ea20008000800 */
[----:B0-----:R-:W-:-:S04]  /*0050*/  ISETP.GE.U32.AND P0, PT, R0, UR7, PT ;  /* 0x0000000700007c0c */ /* 0x001fc8000bf06070 */
[C---:B-1----:R-:W-:Y:S01]  /*0060*/  ISETP.GE.U32.OR P0, PT, R9.reuse, UR6, P0 ;  /* 0x0000000609007c0c */ /* 0x042fe20008706470 */
[----:B--2---:R-:W-:-:S12]  /*0070*/  IMAD R9, R9, UR4, R0 ;  /* 0x0000000409097c24 */ /* 0x004fd8000f8e0200 */
[----:B------:R-:W-:Y:S05]  /*0080*/  @P0 EXIT ;  /* 0x000000000000094d */ /* 0x000fea0003800000 */
[----:B------:R-:W0:Y:S01]  /*0090*/  LDC.64 R2, c[0x0][0x380] ;  /* 0x0000e000ff027b82 */ /* 0x000e220000000a00 */
[----:B------:R-:W1:Y:S07]  /*00a0*/  LDCU.64 UR4, c[0x0][0x358] ;  /* 0x00006b00ff0477ac */ /* 0x000e6e0008000a00 */
[----:B------:R-:W2:Y:S08]  /*00b0*/  LDC.64 R4, c[0x0][0x388] ;  /* 0x0000e200ff047b82 */ /* 0x000eb00000000a00 */
[----:B------:R-:W3:Y:S01]  /*00c0*/  LDC.64 R6, c[0x0][0x390] ;  /* 0x0000e400ff067b82 */ /* 0x000ee20000000a00 */
[----:B0-----:R-:W-:-:S06]  /*00d0*/  IMAD.WIDE R2, R9, 0x4, R2 ;  /* 0x0000000409027825 */ /* 0x001fcc00078e0202 */
[----:B-1----:R-:W4:Y:S01]  /*00e0*/  LDG.E R2, desc[UR4][R2.64] ;  /* 0x0000000402027981 */ /* 0x002f22000c1e1900 */
[----:B--2---:R-:W-:-:S06]  /*00f0*/  IMAD.WIDE R4, R9, 0x4, R4 ;  /* 0x0000000409047825 */ /* 0x004fcc00078e0204 */
[----:B------:R-:W4:Y:S01]  /*0100*/  LDG.E R5, desc[UR4][R4.64] ;  /* 0x0000000404057981 */ /* 0x000f22000c1e1900 */
[----:B---3--:R-:W-:Y:S01]  /*0110*/  IMAD.WIDE R6, R9, 0x4, R6 ;  /* 0x0000000409067825 */ /* 0x008fe200078e0206 */
[----:B----4-:R-:W-:-:S05]  /*0120*/  IADD3 R9, PT, PT, R2, R5, RZ ;  /* 0x0000000502097210 */ /* 0x010fca0007ffe0ff */
[----:B------:R-:W-:Y:S01]  /*0130*/  STG.E desc[UR4][R6.64], R9 ;  /* 0x0000000906007986 */ /* 0x000fe2000c101904 */
[----:B------:R-:W-:Y:S05]  /*0140*/  EXIT ;  /* 0x000000000000794d */ /* 0x000fea0003800000 */
.L_x_0:
[----:B------:R-:W-:-:S00]  /*0150*/  BRA `(.L_x_0) ;  /* 0xfffffffc00fc7947 */ /* 0x000fc0000383ffff */
[----:B------:R-:W-:-:S00]  /*0160*/  NOP ;  /* 0x0000000000007918 */ /* 0x000fc00000000000 */
        /* <DEDUP_REMOVED lines=9> */
.L_x_1:


//--------------------- .nv.shared.reserved.0     --------------------------
	.section	.nv.shared.reserved.0,"aw",@nobits
	.weak		__nv_reservedSMEM_offset_0_alias
	.size		__nv_reservedSMEM_offset_0_alias, 0, 64
	.other		__nv_reservedSMEM_offset_0_alias,@"STO_CUDA_RESERVED_SHARED STV_DEFAULT"
__nv_reservedSMEM_offset_0_alias:
	.zero		0
	.zero		64


//--------------------- .nv.constant0._Z10matrix_sumPiS_S_ii --------------------------
	.section	.nv.constant0._Z10matrix_sumPiS_S_ii,"a",@progbits
	.sectionflags	@""
	.align	4
.nv.constant0._Z10matrix_sumPiS_S_ii:
	.zero		928


//--------------------- SYMBOLS --------------------------

	.type		.nv.reservedSmem.offset0,@object
	.size		.nv.reservedSmem.offset0,0x4
